//
// Generated by NVIDIA NVVM Compiler
//
// Compiler Build ID: CL-36424714
// Cuda compilation tools, release 13.0, V13.0.88
// Based on NVVM 20.0.0
//

.version 9.0
.target sm_100
.address_size 64

	// .globl	_Z4sumaPfS_S_

.visible .entry _Z4sumaPfS_S_(
	.param .u64 .ptr .align 1 _Z4sumaPfS_S__param_0,
	.param .u64 .ptr .align 1 _Z4sumaPfS_S__param_1,
	.param .u64 .ptr .align 1 _Z4sumaPfS_S__param_2
)
{
	.reg .b32 	%r<5>;
	.reg .b32 	%f<4>;
	.reg .b64 	%rd<11>;

	ld.param.u64 	%rd1, [_Z4sumaPfS_S__param_0];
	ld.param.u64 	%rd2, [_Z4sumaPfS_S__param_1];
	ld.param.u64 	%rd3, [_Z4sumaPfS_S__param_2];
	cvta.to.global.u64 	%rd4, %rd3;
	cvta.to.global.u64 	%rd5, %rd2;
	cvta.to.global.u64 	%rd6, %rd1;
	mov.u32 	%r1, %tid.x;
	mov.u32 	%r2, %tid.y;
	mov.u32 	%r3, %ntid.x;
	mad.lo.s32 	%r4, %r2, %r3, %r1;
	mul.wide.u32 	%rd7, %r4, 4;
	add.s64 	%rd8, %rd6, %rd7;
	ld.global.f32 	%f1, [%rd8];
	add.s64 	%rd9, %rd5, %rd7;
	ld.global.f32 	%f2, [%rd9];
	add.f32 	%f3, %f1, %f2;
	add.s64 	%rd10, %rd4, %rd7;
	st.global.f32 	[%rd10], %f3;
	ret;

}
	// .globl	_Z3addPfS_
.visible .entry _Z3addPfS_(
	.param .u64 .ptr .align 1 _Z3addPfS__param_0,
	.param .u64 .ptr .align 1 _Z3addPfS__param_1
)
{
	.reg .pred 	%p<2>;
	.reg .b32 	%r<13>;
	.reg .b32 	%f<9>;
	.reg .b64 	%rd<17>;

	ld.param.u64 	%rd3, [_Z3addPfS__param_0];
	ld.param.u64 	%rd4, [_Z3addPfS__param_1];
	cvta.to.global.u64 	%rd1, %rd4;
	cvta.to.global.u64 	%rd2, %rd3;
	mov.u32 	%r4, %tid.x;
	mov.u32 	%r6, %tid.y;
	mov.u32 	%r1, %ntid.x;
	mul.lo.s32 	%r7, %r6, %r1;
	add.s32 	%r2, %r7, %r4;
	add.s32 	%r8, %r4, -1;
	add.s32 	%r9, %r6, -1;
	sub.s32 	%r10, %r7, %r1;
	add.s32 	%r3, %r10, %r4;
	max.u32 	%r11, %r9, %r8;
	setp.gt.u32 	%p1, %r11, 17;
	@%p1 bra 	$L__BB1_2;
	add.s32 	%r12, %r2, -1;
	mul.wide.u32 	%rd8, %r12, 4;
	add.s64 	%rd9, %rd2, %rd8;
	ld.global.f32 	%f2, [%rd9];
	mul.wide.u32 	%rd10, %r2, 4;
	add.s64 	%rd11, %rd2, %rd10;
	ld.global.f32 	%f3, [%rd11+4];
	add.f32 	%f4, %f2, %f3;
	mul.wide.u32 	%rd12, %r3, 4;
	add.s64 	%rd13, %rd2, %rd12;
	ld.global.f32 	%f5, [%rd13];
	add.f32 	%f6, %f4, %f5;
	mul.wide.s32 	%rd14, %r1, 4;
	add.s64 	%rd15, %rd11, %rd14;
	ld.global.f32 	%f7, [%rd15];
	add.f32 	%f8, %f6, %f7;
	add.s64 	%rd16, %rd1, %rd10;
	st.global.f32 	[%rd16], %f8;
	bra.uni 	$L__BB1_3;
$L__BB1_2:
	mul.wide.u32 	%rd5, %r2, 4;
	add.s64 	%rd6, %rd2, %rd5;
	ld.global.f32 	%f1, [%rd6];
	add.s64 	%rd7, %rd1, %rd5;
	st.global.f32 	[%rd7], %f1;
$L__BB1_3:
	ret;

}


// ===== COMPILED SASS (sm_100) =====

	.target	sm_100

	.elftype	@"ET_EXEC"


//--------------------- .note.nv.tkinfo           --------------------------
	.section	.note.nv.tkinfo,"",@"SHT_NOTE"
	.sectionflags	@"SHF_NOTE_NV_TKINFO"
	.tkinfo
        /*0018*/ 	.word	0x00000002
        /*0030*/ 	.string	""
        /*0030*/ 	.string	"ptxas"
        /*0030*/ 	.string	"Cuda compilation tools, release 13.0, V13.0.88"
        /*0030*/ 	.string	"Build cuda_13.0.r13.0/compiler.36424714_0"
        /*0030*/ 	.string	"-arch sm_100 -m 64 "



//--------------------- .note.nv.cuinfo           --------------------------
	.section	.note.nv.cuinfo,"",@"SHT_NOTE"
	.sectionflags	@"SHF_NOTE_NV_CUINFO"
        /*0018*/ 	.short	0x0002
        /*001a*/ 	.short	0x0064
        /*001c*/ 	.short	0x0082
	.zero		2


//--------------------- .nv.info                  --------------------------
	.section	.nv.info,"",@"SHT_CUDA_INFO"
	.align	4


	//----- nvinfo : EIATTR_REGCOUNT
	.align		4
        /*0000*/ 	.byte	0x04, 0x2f
        /*0002*/ 	.short	(.L_1 - .L_0)
	.align		4
.L_0:
        /*0004*/ 	.word	index@(_Z4sumaPfS_S_)
        /*0008*/ 	.word	0x0000000c


	//----- nvinfo : EIATTR_FRAME_SIZE
	.align		4
.L_1:
        /*000c*/ 	.byte	0x04, 0x11
        /*000e*/ 	.short	(.L_3 - .L_2)
	.align		4
.L_2:
        /*0010*/ 	.word	index@(_Z4sumaPfS_S_)
        /*0014*/ 	.word	0x00000000


	//----- nvinfo : EIATTR_REGCOUNT
	.align		4
.L_3:
        /*0018*/ 	.byte	0x04, 0x2f
        /*001a*/ 	.short	(.L_5 - .L_4)
	.align		4
.L_4:
        /*001c*/ 	.word	index@(_Z3addPfS_)
        /*0020*/ 	.word	0x00000010


	//----- nvinfo : EIATTR_FRAME_SIZE
	.align		4
.L_5:
        /*0024*/ 	.byte	0x04, 0x11
        /*0026*/ 	.short	(.L_7 - .L_6)
	.align		4
.L_6:
        /*0028*/ 	.word	index@(_Z3addPfS_)
        /*002c*/ 	.word	0x00000000


	//----- nvinfo : EIATTR_MIN_STACK_SIZE
	.align		4
.L_7:
        /*0030*/ 	.byte	0x04, 0x12
        /*0032*/ 	.short	(.L_9 - .L_8)
	.align		4
.L_8:
        /*0034*/ 	.word	index@(_Z3addPfS_)
        /*0038*/ 	.word	0x00000000


	//----- nvinfo : EIATTR_MIN_STACK_SIZE
	.align		4
.L_9:
        /*003c*/ 	.byte	0x04, 0x12
        /*003e*/ 	.short	(.L_11 - .L_10)
	.align		4
.L_10:
        /*0040*/ 	.word	index@(_Z4sumaPfS_S_)
        /*0044*/ 	.word	0x00000000
.L_11:


//--------------------- .nv.compat                --------------------------
	.section	.nv.compat,"",@"SHT_CUDA_COMPAT_INFO"
	.align	4
        /*0000*/ 	.byte	0x02, 0x09, 0x00, 0x00, 0x02, 0x02, 0x01, 0x00, 0x02, 0x05, 0x05, 0x00, 0x03, 0x07, 0x01, 0x01
        /*0010*/ 	.byte	0x02, 0x03, 0x00, 0x00, 0x02, 0x06, 0x01, 0x00, 0x04, 0x0b, 0x08, 0x00, 0x09, 0x00, 0x00, 0x00
        /*0020*/ 	.byte	0x00, 0x00, 0x00, 0x00


//--------------------- .nv.info._Z3addPfS_       --------------------------
	.section	.nv.info._Z3addPfS_,"",@"SHT_CUDA_INFO"
	.sectionflags	@""
	.align	4


	//----- nvinfo : EIATTR_CUDA_API_VERSION
	.align		4
        /*0000*/ 	.byte	0x04, 0x37
        /*0002*/ 	.short	(.L_13 - .L_12)
.L_12:
        /*0004*/ 	.word	0x00000082


	//----- nvinfo : EIATTR_KPARAM_INFO
	.align		4
.L_13:
        /*0008*/ 	.byte	0x04, 0x17
        /*000a*/ 	.short	(.L_15 - .L_14)
.L_14:
        /*000c*/ 	.word	0x00000000
        /*0010*/ 	.short	0x0001
        /*0012*/ 	.short	0x0008
        /*0014*/ 	.byte	0x00, 0xf5, 0x21, 0x00


	//----- nvinfo : EIATTR_KPARAM_INFO
	.align		4
.L_15:
        /*0018*/ 	.byte	0x04, 0x17
        /*001a*/ 	.short	(.L_17 - .L_16)
.L_16:
        /*001c*/ 	.word	0x00000000
        /*0020*/ 	.short	0x0000
        /*0022*/ 	.short	0x0000
        /*0024*/ 	.byte	0x00, 0xf5, 0x21, 0x00


	//----- nvinfo : EIATTR_SPARSE_MMA_MASK
	.align		4
.L_17:
        /*0028*/ 	.byte	0x03, 0x50
        /*002a*/ 	.short	0x0000


	//----- nvinfo : EIATTR_MAXREG_COUNT
	.align		4
        /*002c*/ 	.byte	0x03, 0x1b
        /*002e*/ 	.short	0x00ff


	//----- nvinfo : EIATTR_MERCURY_ISA_VERSION
	.align		4
        /*0030*/ 	.byte	0x03, 0x5f
        /*0032*/ 	.short	0x0101


	//----- nvinfo : EIATTR_VRC_CTA_INIT_COUNT
	.align		4
        /*0034*/ 	.byte	0x02, 0x4a
	.zero		1
	.zero		1


	//----- nvinfo : EIATTR_EXIT_INSTR_OFFSETS
	.align		4
        /*0038*/ 	.byte	0x04, 0x1c
        /*003a*/ 	.short	(.L_19 - .L_18)


	//   ....[0]....
.L_18:
        /*003c*/ 	.word	0x000001c0


	//   ....[1]....
        /*0040*/ 	.word	0x00000230


	//----- nvinfo : EIATTR_CRS_STACK_SIZE
	.align		4
.L_19:
        /*0044*/ 	.byte	0x04, 0x1e
        /*0046*/ 	.short	(.L_21 - .L_20)
.L_20:
        /*0048*/ 	.word	0x00000000


	//----- nvinfo : EIATTR_CBANK_PARAM_SIZE
	.align		4
.L_21:
        /*004c*/ 	.byte	0x03, 0x19
        /*004e*/ 	.short	0x0010


	//----- nvinfo : EIATTR_PARAM_CBANK
	.align		4
        /*0050*/ 	.byte	0x04, 0x0a
        /*0052*/ 	.short	(.L_23 - .L_22)
	.align		4
.L_22:
        /*0054*/ 	.word	index@(.nv.constant0._Z3addPfS_)
        /*0058*/ 	.short	0x0380
        /*005a*/ 	.short	0x0010


	//----- nvinfo : EIATTR_SW_WAR
	.align		4
.L_23:
        /*005c*/ 	.byte	0x04, 0x36
        /*005e*/ 	.short	(.L_25 - .L_24)
.L_24:
        /*0060*/ 	.word	0x00000008
.L_25:


//--------------------- .nv.info._Z4sumaPfS_S_    --------------------------
	.section	.nv.info._Z4sumaPfS_S_,"",@"SHT_CUDA_INFO"
	.sectionflags	@""
	.align	4


	//----- nvinfo : EIATTR_CUDA_API_VERSION
	.align		4
        /*0000*/ 	.byte	0x04, 0x37
        /*0002*/ 	.short	(.L_27 - .L_26)
.L_26:
        /*0004*/ 	.word	0x00000082


	//----- nvinfo : EIATTR_KPARAM_INFO
	.align		4
.L_27:
        /*0008*/ 	.byte	0x04, 0x17
        /*000a*/ 	.short	(.L_29 - .L_28)
.L_28:
        /*000c*/ 	.word	0x00000000
        /*0010*/ 	.short	0x0002
        /*0012*/ 	.short	0x0010
        /*0014*/ 	.byte	0x00, 0xf5, 0x21, 0x00


	//----- nvinfo : EIATTR_KPARAM_INFO
	.align		4
.L_29:
        /*0018*/ 	.byte	0x04, 0x17
        /*001a*/ 	.short	(.L_31 - .L_30)
.L_30:
        /*001c*/ 	.word	0x00000000
        /*0020*/ 	.short	0x0001
        /*0022*/ 	.short	0x0008
        /*0024*/ 	.byte	0x00, 0xf5, 0x21, 0x00


	//----- nvinfo : EIATTR_KPARAM_INFO
	.align		4
.L_31:
        /*0028*/ 	.byte	0x04, 0x17
        /*002a*/ 	.short	(.L_33 - .L_32)
.L_32:
        /*002c*/ 	.word	0x00000000
        /*0030*/ 	.short	0x0000
        /*0032*/ 	.short	0x0000
        /*0034*/ 	.byte	0x00, 0xf5, 0x21, 0x00


	//----- nvinfo : EIATTR_SPARSE_MMA_MASK
	.align		4
.L_33:
        /*0038*/ 	.byte	0x03, 0x50
        /*003a*/ 	.short	0x0000


	//----- nvinfo : EIATTR_MAXREG_COUNT
	.align		4
        /*003c*/ 	.byte	0x03, 0x1b
        /*003e*/ 	.short	0x00ff


	//----- nvinfo : EIATTR_MERCURY_ISA_VERSION
	.align		4
        /*0040*/ 	.byte	0x03, 0x5f
        /*0042*/ 	.short	0x0101


	//----- nvinfo : EIATTR_VRC_CTA_INIT_COUNT
	.align		4
        /*0044*/ 	.byte	0x02, 0x4a
	.zero		1
	.zero		1


	//----- nvinfo : EIATTR_EXIT_INSTR_OFFSETS
	.align		4
        /*0048*/ 	.byte	0x04, 0x1c
        /*004a*/ 	.short	(.L_35 - .L_34)


	//   ....[0]....
.L_34:
        /*004c*/ 	.word	0x00000100


	//----- nvinfo : EIATTR_CBANK_PARAM_SIZE
	.align		4
.L_35:
        /*0050*/ 	.byte	0x03, 0x19
        /*0052*/ 	.short	0x0018


	//----- nvinfo : EIATTR_PARAM_CBANK
	.align		4
        /*0054*/ 	.byte	0x04, 0x0a
        /*0056*/ 	.short	(.L_37 - .L_36)
	.align		4
.L_36:
        /*0058*/ 	.word	index@(.nv.constant0._Z4sumaPfS_S_)
        /*005c*/ 	.short	0x0380
        /*005e*/ 	.short	0x0018


	//----- nvinfo : EIATTR_SW_WAR
	.align		4
.L_37:
        /*0060*/ 	.byte	0x04, 0x36
        /*0062*/ 	.short	(.L_39 - .L_38)
.L_38:
        /*0064*/ 	.word	0x00000008
.L_39:


//--------------------- .nv.callgraph             --------------------------
	.section	.nv.callgraph,"",@"SHT_CUDA_CALLGRAPH"
	.align	4
	.sectionentsize	8
	.align		4
        /*0000*/ 	.word	0x00000000
	.align		4
        /*0004*/ 	.word	0xffffffff
	.align		4
        /*0008*/ 	.word	0x00000000
	.align		4
        /*000c*/ 	.word	0xfffffffe
	.align		4
        /*0010*/ 	.word	0x00000000
	.align		4
        /*0014*/ 	.word	0xfffffffd
	.align		4
        /*0018*/ 	.word	0x00000000
	.align		4
        /*001c*/ 	.word	0xfffffffc


//--------------------- .text._Z3addPfS_          --------------------------
	.section	.text._Z3addPfS_,"ax",@progbits
	.align	128
        .global         _Z3addPfS_
        .type           _Z3addPfS_,@function
        .size           _Z3addPfS_,(.L_x_3 - _Z3addPfS_)
        .other          _Z3addPfS_,@"STO_CUDA_ENTRY STV_DEFAULT"
_Z3addPfS_:
.text._Z3addPfS_:
[----:B------:R-:W-:Y:S01]  /*0000*/  LDC R1, c[0x0][0x37c] ;  /* 0x0000df00ff017b82 */ /* 0x000fe20000000800 */
[----:B------:R-:W0:Y:S07]  /*0010*/  S2R R9, SR_TID.X ;  /* 0x0000000000097919 */ /* 0x000e2e0000002100 */
[----:B------:R-:W1:Y:S01]  /*0020*/  LDC R8, c[0x0][0x360] ;  /* 0x0000d800ff087b82 */ /* 0x000e620000000800 */
[----:B------:R-:W2:Y:S01]  /*0030*/  LDCU.64 UR4, c[0x0][0x358] ;  /* 0x00006b00ff0477ac */ /* 0x000ea20008000a00 */
[----:B------:R-:W3:Y:S01]  /*0040*/  S2R R3, SR_TID.Y ;  /* 0x0000000000037919 */ /* 0x000ee20000002200 */
[----:B0-----:R-:W-:-:S04]  /*0050*/  IADD3 R0, PT, PT, R9, -0x1, RZ ;  /* 0xffffffff09007810 */ /* 0x001fc80007ffe0ff */
[C---:B---3--:R-:W-:Y:S01]  /*0060*/  VIADDMNMX.U32 R0, R3.reuse, 0xffffffff, R0, !PT ;  /* 0xffffffff03007846 */ /* 0x048fe20007800000 */
[----:B-1----:R-:W-:-:S03]  /*0070*/  IMAD R2, R3, R8, -R8 ;  /* 0x0000000803027224 */ /* 0x002fc600078e0a08 */
[----:B------:R-:W-:Y:S01]  /*0080*/  ISETP.GT.U32.AND P0, PT, R0, 0x11, PT ;  /* 0x000000110000780c */ /* 0x000fe20003f04070 */
[----:B------:R-:W-:Y:S01]  /*0090*/  IMAD R0, R3, R8, R9 ;  /* 0x0000000803007224 */ /* 0x000fe200078e0209 */
[----:B------:R-:W-:-:S11]  /*00a0*/  IADD3 R9, PT, PT, R2, R9, RZ ;  /* 0x0000000902097210 */ /* 0x000fd60007ffe0ff */
[----:B--2---:R-:W-:Y:S05]  /*00b0*/  @P0 BRA `(.L_x_0) ;  /* 0x0000000000440947 */ /* 0x004fea0003800000 */
[----:B------:R-:W0:Y:S01]  /*00c0*/  LDC.64 R6, c[0x0][0x380] ;  /* 0x0000e000ff067b82 */ /* 0x000e220000000a00 */
[----:B------:R-:W-:-:S07]  /*00d0*/  IADD3 R3, PT, PT, R0, -0x1, RZ ;  /* 0xffffffff00037810 */ /* 0x000fce0007ffe0ff */
[----:B------:R-:W1:Y:S01]  /*00e0*/  LDC.64 R10, c[0x0][0x388] ;  /* 0x0000e200ff0a7b82 */ /* 0x000e620000000a00 */
[----:B0-----:R-:W-:-:S04]  /*00f0*/  IMAD.WIDE.U32 R2, R3, 0x4, R6 ;  /* 0x0000000403027825 */ /* 0x001fc800078e0006 */
[--C-:B------:R-:W-:Y:S02]  /*0100*/  IMAD.WIDE.U32 R4, R0, 0x4, R6.reuse ;  /* 0x0000000400047825 */ /* 0x100fe400078e0006 */
[----:B------:R-:W2:Y:S02]  /*0110*/  LDG.E R2, desc[UR4][R2.64] ;  /* 0x0000000402027981 */ /* 0x000ea4000c1e1900 */
[----:B------:R-:W-:Y:S02]  /*0120*/  IMAD.WIDE.U32 R6, R9, 0x4, R6 ;  /* 0x0000000409067825 */ /* 0x000fe400078e0006 */
[----:B------:R-:W2:Y:S02]  /*0130*/  LDG.E R13, desc[UR4][R4.64+0x4] ;  /* 0x00000404040d7981 */ /* 0x000ea4000c1e1900 */
[----:B------:R-:W-:Y:S02]  /*0140*/  IMAD.WIDE R8, R8, 0x4, R4 ;  /* 0x0000000408087825 */ /* 0x000fe400078e0204 */
[----:B------:R-:W3:Y:S04]  /*0150*/  LDG.E R6, desc[UR4][R6.64] ;  /* 0x0000000406067981 */ /* 0x000ee8000c1e1900 */
[----:B------:R-:W4:Y:S01]  /*0160*/  LDG.E R8, desc[UR4][R8.64] ;  /* 0x0000000408087981 */ /* 0x000f22000c1e1900 */
[----:B-1----:R-:W-:-:S04]  /*0170*/  IMAD.WIDE.U32 R10, R0, 0x4, R10 ;  /* 0x00000004000a7825 */ /* 0x002fc800078e000a */
[----:B--2---:R-:W-:-:S04]  /*0180*/  FADD R13, R2, R13 ;  /* 0x0000000d020d7221 */ /* 0x004fc80000000000 */
[----:B---3--:R-:W-:-:S04]  /*0190*/  FADD R13, R13, R6 ;  /* 0x000000060d0d7221 */ /* 0x008fc80000000000 */
[----:B----4-:R-:W-:-:S05]  /*01a0*/  FADD R13, R13, R8 ;  /* 0x000000080d0d7221 */ /* 0x010fca0000000000 */
[----:B------:R-:W-:Y:S01]  /*01b0*/  STG.E desc[UR4][R10.64], R13 ;  /* 0x0000000d0a007986 */ /* 0x000fe2000c101904 */
[----:B------:R-:W-:Y:S05]  /*01c0*/  EXIT ;  /* 0x000000000000794d */ /* 0x000fea0003800000 */
.L_x_0:
[----:B------:R-:W0:Y:S08]  /*01d0*/  LDC.64 R2, c[0x0][0x380] ;  /* 0x0000e000ff027b82 */ /* 0x000e300000000a00 */
[----:B------:R-:W1:Y:S01]  /*01e0*/  LDC.64 R4, c[0x0][0x388] ;  /* 0x0000e200ff047b82 */ /* 0x000e620000000a00 */
[----:B0-----:R-:W-:-:S06]  /*01f0*/  IMAD.WIDE.U32 R2, R0, 0x4, R2 ;  /* 0x0000000400027825 */ /* 0x001fcc00078e0002 */
[----:B------:R-:W2:Y:S01]  /*0200*/  LDG.E R3, desc[UR4][R2.64] ;  /* 0x0000000402037981 */ /* 0x000ea2000c1e1900 */
[----:B-1----:R-:W-:-:S05]  /*0210*/  IMAD.WIDE.U32 R4, R0, 0x4, R4 ;  /* 0x0000000400047825 */ /* 0x002fca00078e0004 */
[----:B--2---:R-:W-:Y:S01]  /*0220*/  STG.E desc[UR4][R4.64], R3 ;  /* 0x0000000304007986 */ /* 0x004fe2000c101904 */
[----:B------:R-:W-:Y:S05]  /*0230*/  EXIT ;  /* 0x000000000000794d */ /* 0x000fea0003800000 */
.L_x_1:
[----:B------:R-:W-:-:S00]  /*0240*/  BRA `(.L_x_1) ;  /* 0xfffffffc00fc7947 */ /* 0x000fc0000383ffff */
[----:B------:R-:W-:-:S00]  /*0250*/  NOP ;  /* 0x0000000000007918 */ /* 0x000fc00000000000 */
        /* <DEDUP_REMOVED lines=10> */
.L_x_3:


//--------------------- .text._Z4sumaPfS_S_       --------------------------
	.section	.text._Z4sumaPfS_S_,"ax",@progbits
	.align	128
        .global         _Z4sumaPfS_S_
        .type           _Z4sumaPfS_S_,@function
        .size           _Z4sumaPfS_S_,(.L_x_4 - _Z4sumaPfS_S_)
        .other          _Z4sumaPfS_S_,@"STO_CUDA_ENTRY STV_DEFAULT"
_Z4sumaPfS_S_:
.text._Z4sumaPfS_S_:
[----:B------:R-:W-:Y:S01]  /*0000*/  LDC R1, c[0x0][0x37c] ;  /* 0x0000df00ff017b82 */ /* 0x000fe20000000800 */
[----:B------:R-:W0:Y:S07]  /*0010*/  S2R R9, SR_TID.X ;  /* 0x0000000000097919 */ /* 0x000e2e0000002100 */
[----:B------:R-:W1:Y:S01]  /*0020*/  LDC.64 R2, c[0x0][0x380] ;  /* 0x0000e000ff027b82 */ /* 0x000e620000000a00 */
[----:B------:R-:W0:Y:S01]  /*0030*/  LDCU UR6, c[0x0][0x360] ;  /* 0x00006c00ff0677ac */ /* 0x000e220008000800 */
[----:B------:R-:W0:Y:S01]  /*0040*/  S2R R0, SR_TID.Y ;  /* 0x0000000000007919 */ /* 0x000e220000002200 */
[----:B------:R-:W2:Y:S05]  /*0050*/  LDCU.64 UR4, c[0x0][0x358] ;  /* 0x00006b00ff0477ac */ /* 0x000eaa0008000a00 */
[----:B------:R-:W3:Y:S08]  /*0060*/  LDC.64 R4, c[0x0][0x388] ;  /* 0x0000e200ff047b82 */ /* 0x000ef00000000a00 */
[----:B------:R-:W4:Y:S01]  /*0070*/  LDC.64 R6, c[0x0][0x390] ;  /* 0x0000e400ff067b82 */ /* 0x000f220000000a00 */
[----:B0-----:R-:W-:-:S04]  /*0080*/  IMAD R9, R0, UR6, R9 ;  /* 0x0000000600097c24 */ /* 0x001fc8000f8e0209 */
[----:B-1----:R-:W-:-:S04]  /*0090*/  IMAD.WIDE.U32 R2, R9, 0x4, R2 ;  /* 0x0000000409027825 */ /* 0x002fc800078e0002 */
[C---:B---3--:R-:W-:Y:S02]  /*00a0*/  IMAD.WIDE.U32 R4, R9.reuse, 0x4, R4 ;  /* 0x0000000409047825 */ /* 0x048fe400078e0004 */
[----:B--2---:R-:W2:Y:S04]  /*00b0*/  LDG.E R2, desc[UR4][R2.64] ;  /* 0x0000000402027981 */ /* 0x004ea8000c1e1900 */
[----:B------:R-:W2:Y:S01]  /*00c0*/  LDG.E R5, desc[UR4][R4.64] ;  /* 0x0000000404057981 */ /* 0x000ea2000c1e1900 */
[----:B----4-:R-:W-:-:S04]  /*00d0*/  IMAD.WIDE.U32 R6, R9, 0x4, R6 ;  /* 0x0000000409067825 */ /* 0x010fc800078e0006 */
[----:B--2---:R-:W-:-:S05]  /*00e0*/  FADD R9, R2, R5 ;  /* 0x0000000502097221 */ /* 0x004fca0000000000 */
[----:B------:R-:W-:Y:S01]  /*00f0*/  STG.E desc[UR4][R6.64], R9 ;  /* 0x0000000906007986 */ /* 0x000fe2000c101904 */
[----:B------:R-:W-:Y:S05]  /*0100*/  EXIT ;  /* 0x000000000000794d */ /* 0x000fea0003800000 */
.L_x_2:
        /* <DEDUP_REMOVED lines=15> */
.L_x_4:


//--------------------- .nv.shared.reserved.0     --------------------------
	.section	.nv.shared.reserved.0,"aw",@nobits
	.weak		__nv_reservedSMEM_offset_0_alias
	.size		__nv_reservedSMEM_offset_0_alias, 0, 64
	.other		__nv_reservedSMEM_offset_0_alias,@"STO_CUDA_RESERVED_SHARED STV_DEFAULT"
__nv_reservedSMEM_offset_0_alias:
	.zero		0
	.zero		64


//--------------------- .nv.constant0._Z3addPfS_  --------------------------
	.section	.nv.constant0._Z3addPfS_,"a",@progbits
	.sectionflags	@""
	.align	4
.nv.constant0._Z3addPfS_:
	.zero		912


//--------------------- .nv.constant0._Z4sumaPfS_S_ --------------------------
	.section	.nv.constant0._Z4sumaPfS_S_,"a",@progbits
	.sectionflags	@""
	.align	4
.nv.constant0._Z4sumaPfS_S_:
	.zero		920


//--------------------- SYMBOLS --------------------------

	.type		.nv.reservedSmem.offset0,@object
	.size		.nv.reservedSmem.offset0,0x4
